//
// Generated by NVIDIA NVVM Compiler
//
// Compiler Build ID: CL-36424714
// Cuda compilation tools, release 13.0, V13.0.88
// Based on NVVM 20.0.0
//

.version 9.0
.target sm_100
.address_size 64

	// .globl	_Z10reduce_maxPiS_i
// _ZZ10reduce_maxPiS_iE5sdata has been demoted

.visible .entry _Z10reduce_maxPiS_i(
	.param .u64 .ptr .align 1 _Z10reduce_maxPiS_i_param_0,
	.param .u64 .ptr .align 1 _Z10reduce_maxPiS_i_param_1,
	.param .u32 _Z10reduce_maxPiS_i_param_2
)
{
	.reg .pred 	%p<14>;
	.reg .b32 	%r<34>;
	.reg .b64 	%rd<7>;
	// demoted variable
	.shared .align 4 .b8 _ZZ10reduce_maxPiS_iE5sdata[4096];
	ld.param.u64 	%rd1, [_Z10reduce_maxPiS_i_param_0];
	ld.param.u64 	%rd2, [_Z10reduce_maxPiS_i_param_1];
	ld.param.u32 	%r17, [_Z10reduce_maxPiS_i_param_2];
	mov.u32 	%r1, %tid.x;
	mov.u32 	%r18, %ctaid.x;
	mov.u32 	%r33, %ntid.x;
	mad.lo.s32 	%r3, %r18, %r33, %r1;
	setp.ge.u32 	%p1, %r3, %r17;
	mov.b32 	%r32, -2147483648;
	@%p1 bra 	$L__BB0_2;
	cvta.to.global.u64 	%rd3, %rd1;
	mul.wide.u32 	%rd4, %r3, 4;
	add.s64 	%rd5, %rd3, %rd4;
	ld.global.u32 	%r32, [%rd5];
$L__BB0_2:
	shl.b32 	%r19, %r1, 2;
	mov.u32 	%r20, _ZZ10reduce_maxPiS_iE5sdata;
	add.s32 	%r6, %r20, %r19;
	st.shared.u32 	[%r6], %r32;
	bar.sync 	0;
	setp.lt.u32 	%p2, %r33, 66;
	@%p2 bra 	$L__BB0_7;
$L__BB0_3:
	mov.u32 	%r7, %r33;
	shr.u32 	%r33, %r7, 1;
	setp.ge.u32 	%p3, %r1, %r33;
	@%p3 bra 	$L__BB0_6;
	ld.volatile.shared.u32 	%r21, [%r6];
	shl.b32 	%r22, %r33, 2;
	add.s32 	%r23, %r6, %r22;
	ld.volatile.shared.u32 	%r9, [%r23];
	setp.le.s32 	%p4, %r9, %r21;
	@%p4 bra 	$L__BB0_6;
	st.volatile.shared.u32 	[%r6], %r9;
$L__BB0_6:
	bar.sync 	0;
	setp.gt.u32 	%p5, %r7, 131;
	@%p5 bra 	$L__BB0_3;
$L__BB0_7:
	setp.gt.u32 	%p6, %r1, 31;
	@%p6 bra 	$L__BB0_22;
	ld.volatile.shared.u32 	%r24, [%r6];
	ld.volatile.shared.u32 	%r10, [%r6+128];
	setp.le.s32 	%p7, %r10, %r24;
	@%p7 bra 	$L__BB0_10;
	st.volatile.shared.u32 	[%r6], %r10;
$L__BB0_10:
	ld.volatile.shared.u32 	%r25, [%r6];
	ld.volatile.shared.u32 	%r11, [%r6+64];
	setp.le.s32 	%p8, %r11, %r25;
	@%p8 bra 	$L__BB0_12;
	st.volatile.shared.u32 	[%r6], %r11;
$L__BB0_12:
	ld.volatile.shared.u32 	%r26, [%r6];
	ld.volatile.shared.u32 	%r12, [%r6+32];
	setp.le.s32 	%p9, %r12, %r26;
	@%p9 bra 	$L__BB0_14;
	st.volatile.shared.u32 	[%r6], %r12;
$L__BB0_14:
	ld.volatile.shared.u32 	%r27, [%r6];
	ld.volatile.shared.u32 	%r13, [%r6+16];
	setp.le.s32 	%p10, %r13, %r27;
	@%p10 bra 	$L__BB0_16;
	st.volatile.shared.u32 	[%r6], %r13;
$L__BB0_16:
	ld.volatile.shared.u32 	%r28, [%r6];
	ld.volatile.shared.u32 	%r14, [%r6+8];
	setp.le.s32 	%p11, %r14, %r28;
	@%p11 bra 	$L__BB0_18;
	st.volatile.shared.u32 	[%r6], %r14;
$L__BB0_18:
	ld.volatile.shared.u32 	%r29, [%r6];
	ld.volatile.shared.u32 	%r15, [%r6+4];
	setp.le.s32 	%p12, %r15, %r29;
	@%p12 bra 	$L__BB0_20;
	st.volatile.shared.u32 	[%r6], %r15;
$L__BB0_20:
	setp.ne.s32 	%p13, %r1, 0;
	@%p13 bra 	$L__BB0_22;
	ld.shared.u32 	%r30, [_ZZ10reduce_maxPiS_iE5sdata];
	cvta.to.global.u64 	%rd6, %rd2;
	atom.global.max.s32 	%r31, [%rd6], %r30;
$L__BB0_22:
	ret;

}


// ===== COMPILED SASS (sm_100) =====

	.target	sm_100

	.elftype	@"ET_EXEC"


//--------------------- .note.nv.tkinfo           --------------------------
	.section	.note.nv.tkinfo,"",@"SHT_NOTE"
	.sectionflags	@"SHF_NOTE_NV_TKINFO"
	.tkinfo
        /*0018*/ 	.word	0x00000002
        /*0030*/ 	.string	""
        /*0030*/ 	.string	"ptxas"
        /*0030*/ 	.string	"Cuda compilation tools, release 13.0, V13.0.88"
        /*0030*/ 	.string	"Build cuda_13.0.r13.0/compiler.36424714_0"
        /*0030*/ 	.string	"-arch sm_100 -m 64 "



//--------------------- .note.nv.cuinfo           --------------------------
	.section	.note.nv.cuinfo,"",@"SHT_NOTE"
	.sectionflags	@"SHF_NOTE_NV_CUINFO"
        /*0018*/ 	.short	0x0002
        /*001a*/ 	.short	0x0064
        /*001c*/ 	.short	0x0082
	.zero		2


//--------------------- .nv.info                  --------------------------
	.section	.nv.info,"",@"SHT_CUDA_INFO"
	.align	4


	//----- nvinfo : EIATTR_REGCOUNT
	.align		4
        /*0000*/ 	.byte	0x04, 0x2f
        /*0002*/ 	.short	(.L_1 - .L_0)
	.align		4
.L_0:
        /*0004*/ 	.word	index@(_Z10reduce_maxPiS_i)
        /*0008*/ 	.word	0x0000000a


	//----- nvinfo : EIATTR_FRAME_SIZE
	.align		4
.L_1:
        /*000c*/ 	.byte	0x04, 0x11
        /*000e*/ 	.short	(.L_3 - .L_2)
	.align		4
.L_2:
        /*0010*/ 	.word	index@(_Z10reduce_maxPiS_i)
        /*0014*/ 	.word	0x00000000


	//----- nvinfo : EIATTR_MIN_STACK_SIZE
	.align		4
.L_3:
        /*0018*/ 	.byte	0x04, 0x12
        /*001a*/ 	.short	(.L_5 - .L_4)
	.align		4
.L_4:
        /*001c*/ 	.word	index@(_Z10reduce_maxPiS_i)
        /*0020*/ 	.word	0x00000000
.L_5:


//--------------------- .nv.compat                --------------------------
	.section	.nv.compat,"",@"SHT_CUDA_COMPAT_INFO"
	.align	4
        /*0000*/ 	.byte	0x02, 0x09, 0x00, 0x00, 0x02, 0x02, 0x01, 0x00, 0x02, 0x05, 0x05, 0x00, 0x03, 0x07, 0x01, 0x01
        /*0010*/ 	.byte	0x02, 0x03, 0x00, 0x00, 0x02, 0x06, 0x01, 0x00, 0x04, 0x0b, 0x08, 0x00, 0x09, 0x00, 0x00, 0x00
        /*0020*/ 	.byte	0x00, 0x00, 0x00, 0x00


//--------------------- .nv.info._Z10reduce_maxPiS_i --------------------------
	.section	.nv.info._Z10reduce_maxPiS_i,"",@"SHT_CUDA_INFO"
	.sectionflags	@""
	.align	4


	//----- nvinfo : EIATTR_CUDA_API_VERSION
	.align		4
        /*0000*/ 	.byte	0x04, 0x37
        /*0002*/ 	.short	(.L_7 - .L_6)
.L_6:
        /*0004*/ 	.word	0x00000082


	//----- nvinfo : EIATTR_KPARAM_INFO
	.align		4
.L_7:
        /*0008*/ 	.byte	0x04, 0x17
        /*000a*/ 	.short	(.L_9 - .L_8)
.L_8:
        /*000c*/ 	.word	0x00000000
        /*0010*/ 	.short	0x0002
        /*0012*/ 	.short	0x0010
        /*0014*/ 	.byte	0x00, 0xf0, 0x11, 0x00


	//----- nvinfo : EIATTR_KPARAM_INFO
	.align		4
.L_9:
        /*0018*/ 	.byte	0x04, 0x17
        /*001a*/ 	.short	(.L_11 - .L_10)
.L_10:
        /*001c*/ 	.word	0x00000000
        /*0020*/ 	.short	0x0001
        /*0022*/ 	.short	0x0008
        /*0024*/ 	.byte	0x00, 0xf5, 0x21, 0x00


	//----- nvinfo : EIATTR_KPARAM_INFO
	.align		4
.L_11:
        /*0028*/ 	.byte	0x04, 0x17
        /*002a*/ 	.short	(.L_13 - .L_12)
.L_12:
        /*002c*/ 	.word	0x00000000
        /*0030*/ 	.short	0x0000
        /*0032*/ 	.short	0x0000
        /*0034*/ 	.byte	0x00, 0xf5, 0x21, 0x00


	//----- nvinfo : EIATTR_SPARSE_MMA_MASK
	.align		4
.L_13:
        /*0038*/ 	.byte	0x03, 0x50
        /*003a*/ 	.short	0x0000


	//----- nvinfo : EIATTR_MAXREG_COUNT
	.align		4
        /*003c*/ 	.byte	0x03, 0x1b
        /*003e*/ 	.short	0x00ff


	//----- nvinfo : EIATTR_NUM_BARRIERS
	.align		4
        /*0040*/ 	.byte	0x02, 0x4c
        /*0042*/ 	.byte	0x01
	.zero		1


	//----- nvinfo : EIATTR_MERCURY_ISA_VERSION
	.align		4
        /*0044*/ 	.byte	0x03, 0x5f
        /*0046*/ 	.short	0x0101


	//----- nvinfo : EIATTR_VRC_CTA_INIT_COUNT
	.align		4
        /*0048*/ 	.byte	0x02, 0x4a
	.zero		1
	.zero		1


	//----- nvinfo : EIATTR_EXIT_INSTR_OFFSETS
	.align		4
        /*004c*/ 	.byte	0x04, 0x1c
        /*004e*/ 	.short	(.L_15 - .L_14)


	//   ....[0]....
.L_14:
        /*0050*/ 	.word	0x00000230


	//   ....[1]....
        /*0054*/ 	.word	0x000003d0


	//   ....[2]....
        /*0058*/ 	.word	0x00000440


	//----- nvinfo : EIATTR_CRS_STACK_SIZE
	.align		4
.L_15:
        /*005c*/ 	.byte	0x04, 0x1e
        /*005e*/ 	.short	(.L_17 - .L_16)
.L_16:
        /*0060*/ 	.word	0x00000000


	//----- nvinfo : EIATTR_CBANK_PARAM_SIZE
	.align		4
.L_17:
        /*0064*/ 	.byte	0x03, 0x19
        /*0066*/ 	.short	0x0014


	//----- nvinfo : EIATTR_PARAM_CBANK
	.align		4
        /*0068*/ 	.byte	0x04, 0x0a
        /*006a*/ 	.short	(.L_19 - .L_18)
	.align		4
.L_18:
        /*006c*/ 	.word	index@(.nv.constant0._Z10reduce_maxPiS_i)
        /*0070*/ 	.short	0x0380
        /*0072*/ 	.short	0x0014


	//----- nvinfo : EIATTR_SW_WAR
	.align		4
.L_19:
        /*0074*/ 	.byte	0x04, 0x36
        /*0076*/ 	.short	(.L_21 - .L_20)
.L_20:
        /*0078*/ 	.word	0x00000008
.L_21:


//--------------------- .nv.callgraph             --------------------------
	.section	.nv.callgraph,"",@"SHT_CUDA_CALLGRAPH"
	.align	4
	.sectionentsize	8
	.align		4
        /*0000*/ 	.word	0x00000000
	.align		4
        /*0004*/ 	.word	0xffffffff
	.align		4
        /*0008*/ 	.word	0x00000000
	.align		4
        /*000c*/ 	.word	0xfffffffe
	.align		4
        /*0010*/ 	.word	0x00000000
	.align		4
        /*0014*/ 	.word	0xfffffffd
	.align		4
        /*0018*/ 	.word	0x00000000
	.align		4
        /*001c*/ 	.word	0xfffffffc


//--------------------- .text._Z10reduce_maxPiS_i --------------------------
	.section	.text._Z10reduce_maxPiS_i,"ax",@progbits
	.align	128
        .global         _Z10reduce_maxPiS_i
        .type           _Z10reduce_maxPiS_i,@function
        .size           _Z10reduce_maxPiS_i,(.L_x_5 - _Z10reduce_maxPiS_i)
        .other          _Z10reduce_maxPiS_i,@"STO_CUDA_ENTRY STV_DEFAULT"
_Z10reduce_maxPiS_i:
.text._Z10reduce_maxPiS_i:
[----:B------:R-:W-:Y:S01]  /*0000*/  LDC R1, c[0x0][0x37c] ;  /* 0x0000df00ff017b82 */ /* 0x000fe20000000800 */
[----:B------:R-:W0:Y:S07]  /*0010*/  S2R R7, SR_TID.X ;  /* 0x0000000000077919 */ /* 0x000e2e0000002100 */
[----:B------:R-:W0:Y:S01]  /*0020*/  S2UR UR4, SR_CTAID.X ;  /* 0x00000000000479c3 */ /* 0x000e220000002500 */
[----:B------:R-:W1:Y:S01]  /*0030*/  LDCU UR5, c[0x0][0x390] ;  /* 0x00007200ff0577ac */ /* 0x000e620008000800 */
[----:B------:R-:W-:Y:S01]  /*0040*/  IMAD.MOV.U32 R4, RZ, RZ, -0x80000000 ;  /* 0x80000000ff047424 */ /* 0x000fe200078e00ff */
[----:B------:R-:W2:Y:S05]  /*0050*/  LDCU.64 UR6, c[0x0][0x358] ;  /* 0x00006b00ff0677ac */ /* 0x000eaa0008000a00 */
[----:B------:R-:W0:Y:S02]  /*0060*/  LDC R0, c[0x0][0x360] ;  /* 0x0000d800ff007b82 */ /* 0x000e240000000800 */
[----:B0-----:R-:W-:-:S05]  /*0070*/  IMAD R5, R0, UR4, R7 ;  /* 0x0000000400057c24 */ /* 0x001fca000f8e0207 */
[----:B-1----:R-:W-:-:S13]  /*0080*/  ISETP.GE.U32.AND P0, PT, R5, UR5, PT ;  /* 0x0000000505007c0c */ /* 0x002fda000bf06070 */
[----:B------:R-:W0:Y:S02]  /*0090*/  @!P0 LDC.64 R2, c[0x0][0x380] ;  /* 0x0000e000ff028b82 */ /* 0x000e240000000a00 */
[----:B0-----:R-:W-:-:S05]  /*00a0*/  @!P0 IMAD.WIDE.U32 R2, R5, 0x4, R2 ;  /* 0x0000000405028825 */ /* 0x001fca00078e0002 */
[----:B--2---:R-:W2:Y:S01]  /*00b0*/  @!P0 LDG.E R4, desc[UR6][R2.64] ;  /* 0x0000000602048981 */ /* 0x004ea2000c1e1900 */
[----:B------:R-:W0:Y:S01]  /*00c0*/  S2UR UR5, SR_CgaCtaId ;  /* 0x00000000000579c3 */ /* 0x000e220000008800 */
[----:B------:R-:W-:Y:S01]  /*00d0*/  UMOV UR4, 0x400 ;  /* 0x0000040000047882 */ /* 0x000fe20000000000 */
[----:B------:R-:W-:Y:S01]  /*00e0*/  ISETP.GE.U32.AND P0, PT, R0, 0x42, PT ;  /* 0x000000420000780c */ /* 0x000fe20003f06070 */
[----:B0-----:R-:W-:-:S06]  /*00f0*/  ULEA UR4, UR5, UR4, 0x18 ;  /* 0x0000000405047291 */ /* 0x001fcc000f8ec0ff */
[----:B------:R-:W-:-:S05]  /*0100*/  LEA R5, R7, UR4, 0x2 ;  /* 0x0000000407057c11 */ /* 0x000fca000f8e10ff */
[----:B--2---:R0:W-:Y:S01]  /*0110*/  STS [R5], R4 ;  /* 0x0000000405007388 */ /* 0x0041e20000000800 */
[----:B------:R-:W-:Y:S06]  /*0120*/  BAR.SYNC.DEFER_BLOCKING 0x0 ;  /* 0x0000000000007b1d */ /* 0x000fec0000010000 */
[----:B------:R-:W-:Y:S05]  /*0130*/  @!P0 BRA `(.L_x_0) ;  /* 0x0000000000388947 */ /* 0x000fea0003800000 */
.L_x_3:
[--C-:B0-----:R-:W-:Y:S01]  /*0140*/  IMAD.MOV.U32 R4, RZ, RZ, R0.reuse ;  /* 0x000000ffff047224 */ /* 0x101fe200078e0000 */
[----:B------:R-:W-:Y:S01]  /*0150*/  SHF.R.U32.HI R0, RZ, 0x1, R0 ;  /* 0x00000001ff007819 */ /* 0x000fe20000011600 */
[----:B------:R-:W-:Y:S03]  /*0160*/  BSSY.RECONVERGENT B0, `(.L_x_1) ;  /* 0x0000008000007945 */ /* 0x000fe60003800200 */
[----:B------:R-:W-:-:S13]  /*0170*/  ISETP.GE.U32.AND P0, PT, R7, R0, PT ;  /* 0x000000000700720c */ /* 0x000fda0003f06070 */
[----:B------:R-:W-:Y:S05]  /*0180*/  @P0 BRA `(.L_x_2) ;  /* 0x0000000000140947 */ /* 0x000fea0003800000 */
[----:B------:R-:W-:Y:S01]  /*0190*/  IMAD R3, R0, 0x4, R5 ;  /* 0x0000000400037824 */ /* 0x000fe200078e0205 */
[----:B------:R-:W-:Y:S05]  /*01a0*/  LDS R2, [R5] ;  /* 0x0000000005027984 */ /* 0x000fea0000000800 */
[----:B------:R-:W0:Y:S02]  /*01b0*/  LDS R3, [R3] ;  /* 0x0000000003037984 */ /* 0x000e240000000800 */
[----:B0-----:R-:W-:-:S13]  /*01c0*/  ISETP.GT.AND P0, PT, R3, R2, PT ;  /* 0x000000020300720c */ /* 0x001fda0003f04270 */
[----:B------:R0:W-:Y:S02]  /*01d0*/  @P0 STS [R5], R3 ;  /* 0x0000000305000388 */ /* 0x0001e40000000800 */
.L_x_2:
[----:B------:R-:W-:Y:S05]  /*01e0*/  BSYNC.RECONVERGENT B0 ;  /* 0x0000000000007941 */ /* 0x000fea0003800200 */
.L_x_1:
[----:B------:R-:W-:Y:S01]  /*01f0*/  BAR.SYNC.DEFER_BLOCKING 0x0 ;  /* 0x0000000000007b1d */ /* 0x000fe20000010000 */
[----:B------:R-:W-:-:S13]  /*0200*/  ISETP.GT.U32.AND P0, PT, R4, 0x83, PT ;  /* 0x000000830400780c */ /* 0x000fda0003f04070 */
[----:B------:R-:W-:Y:S05]  /*0210*/  @P0 BRA `(.L_x_3) ;  /* 0xfffffffc00c80947 */ /* 0x000fea000383ffff */
.L_x_0:
[----:B------:R-:W-:-:S13]  /*0220*/  ISETP.GT.U32.AND P0, PT, R7, 0x1f, PT ;  /* 0x0000001f0700780c */ /* 0x000fda0003f04070 */
[----:B------:R-:W-:Y:S05]  /*0230*/  @P0 EXIT ;  /* 0x000000000000094d */ /* 0x000fea0003800000 */
[----:B------:R-:W-:Y:S01]  /*0240*/  LDS R0, [R5] ;  /* 0x0000000005007984 */ /* 0x000fe20000000800 */
[----:B------:R-:W-:-:S03]  /*0250*/  ISETP.NE.AND P1, PT, R7, RZ, PT ;  /* 0x000000ff0700720c */ /* 0x000fc60003f25270 */
[----:B------:R-:W1:Y:S02]  /*0260*/  LDS R2, [R5+0x80] ;  /* 0x0000800005027984 */ /* 0x000e640000000800 */
[----:B-1----:R-:W-:-:S13]  /*0270*/  ISETP.GT.AND P0, PT, R2, R0, PT ;  /* 0x000000000200720c */ /* 0x002fda0003f04270 */
[----:B------:R-:W-:Y:S04]  /*0280*/  @P0 STS [R5], R2 ;  /* 0x0000000205000388 */ /* 0x000fe80000000800 */
[----:B------:R-:W-:Y:S04]  /*0290*/  LDS R0, [R5] ;  /* 0x0000000005007984 */ /* 0x000fe80000000800 */
[----:B0-----:R-:W0:Y:S02]  /*02a0*/  LDS R3, [R5+0x40] ;  /* 0x0000400005037984 */ /* 0x001e240000000800 */
[----:B0-----:R-:W-:-:S13]  /*02b0*/  ISETP.GT.AND P0, PT, R3, R0, PT ;  /* 0x000000000300720c */ /* 0x001fda0003f04270 */
[----:B------:R-:W-:Y:S04]  /*02c0*/  @P0 STS [R5], R3 ;  /* 0x0000000305000388 */ /* 0x000fe80000000800 */
[----:B------:R-:W-:Y:S04]  /*02d0*/  LDS R0, [R5] ;  /* 0x0000000005007984 */ /* 0x000fe80000000800 */
[----:B------:R-:W0:Y:S02]  /*02e0*/  LDS R4, [R5+0x20] ;  /* 0x0000200005047984 */ /* 0x000e240000000800 */
        /* <DEDUP_REMOVED lines=13> */
[----:B------:R0:W-:Y:S01]  /*03c0*/  @P0 STS [R5], R3 ;  /* 0x0000000305000388 */ /* 0x0001e20000000800 */
[----:B------:R-:W-:Y:S05]  /*03d0*/  @P1 EXIT ;  /* 0x000000000000194d */ /* 0x000fea0003800000 */
[----:B------:R-:W1:Y:S01]  /*03e0*/  S2UR UR5, SR_CgaCtaId ;  /* 0x00000000000579c3 */ /* 0x000e620000008800 */
[----:B------:R-:W-:-:S07]  /*03f0*/  UMOV UR4, 0x400 ;  /* 0x0000040000047882 */ /* 0x000fce0000000000 */
[----:B0-----:R-:W0:Y:S01]  /*0400*/  LDC.64 R2, c[0x0][0x388] ;  /* 0x0000e200ff027b82 */ /* 0x001e220000000a00 */
[----:B-1----:R-:W-:-:S09]  /*0410*/  ULEA UR4, UR5, UR4, 0x18 ;  /* 0x0000000405047291 */ /* 0x002fd2000f8ec0ff */
[----:B------:R-:W0:Y:S04]  /*0420*/  LDS R5, [UR4] ;  /* 0x00000004ff057984 */ /* 0x000e280008000800 */
[----:B0-----:R-:W-:Y:S01]  /*0430*/  REDG.E.MAX.S32.STRONG.GPU desc[UR6][R2.64], R5 ;  /* 0x000000050200798e */ /* 0x001fe2000d12e306 */
[----:B------:R-:W-:Y:S05]  /*0440*/  EXIT ;  /* 0x000000000000794d */ /* 0x000fea0003800000 */
.L_x_4:
[----:B------:R-:W-:-:S00]  /*0450*/  BRA `(.L_x_4) ;  /* 0xfffffffc00fc7947 */ /* 0x000fc0000383ffff */
[----:B------:R-:W-:-:S00]  /*0460*/  NOP ;  /* 0x0000000000007918 */ /* 0x000fc00000000000 */
        /* <DEDUP_REMOVED lines=9> */
.L_x_5:


//--------------------- .nv.shared._Z10reduce_maxPiS_i --------------------------
	.section	.nv.shared._Z10reduce_maxPiS_i,"aw",@nobits
	.sectionflags	@""
	.align	4
.nv.shared._Z10reduce_maxPiS_i:
	.zero		5120


//--------------------- .nv.shared.reserved.0     --------------------------
	.section	.nv.shared.reserved.0,"aw",@nobits
	.weak		__nv_reservedSMEM_offset_0_alias
	.size		__nv_reservedSMEM_offset_0_alias, 0, 64
	.other		__nv_reservedSMEM_offset_0_alias,@"STO_CUDA_RESERVED_SHARED STV_DEFAULT"
__nv_reservedSMEM_offset_0_alias:
	.zero		0
	.zero		64


//--------------------- .nv.constant0._Z10reduce_maxPiS_i --------------------------
	.section	.nv.constant0._Z10reduce_maxPiS_i,"a",@progbits
	.sectionflags	@""
	.align	4
.nv.constant0._Z10reduce_maxPiS_i:
	.zero		916


//--------------------- SYMBOLS --------------------------

	.type		.nv.reservedSmem.offset0,@object
	.size		.nv.reservedSmem.offset0,0x4
	.type		.nv.reservedSmem.cap,@object
	.size		.nv.reservedSmem.cap,0x4
